//
// Generated by NVIDIA NVVM Compiler
//
// Compiler Build ID: CL-36424714
// Cuda compilation tools, release 13.0, V13.0.88
// Based on NVVM 20.0.0
//

.version 9.0
.target sm_100
.address_size 64

	// .globl	_Z29coherence_of_read_read_sharediiPiS_S_S_
// _ZZ29coherence_of_read_read_sharediiPiS_S_S_E5cache has been demoted

.visible .entry _Z29coherence_of_read_read_sharediiPiS_S_S_(
	.param .u32 _Z29coherence_of_read_read_sharediiPiS_S_S__param_0,
	.param .u32 _Z29coherence_of_read_read_sharediiPiS_S_S__param_1,
	.param .u64 .ptr .align 1 _Z29coherence_of_read_read_sharediiPiS_S_S__param_2,
	.param .u64 .ptr .align 1 _Z29coherence_of_read_read_sharediiPiS_S_S__param_3,
	.param .u64 .ptr .align 1 _Z29coherence_of_read_read_sharediiPiS_S_S__param_4,
	.param .u64 .ptr .align 1 _Z29coherence_of_read_read_sharediiPiS_S_S__param_5
)
{
	.reg .pred 	%p<7>;
	.reg .b32 	%r<23>;
	.reg .b64 	%rd<13>;
	// demoted variable
	.shared .align 4 .b8 _ZZ29coherence_of_read_read_sharediiPiS_S_S_E5cache[4096];
	ld.param.u32 	%r4, [_Z29coherence_of_read_read_sharediiPiS_S_S__param_0];
	ld.param.u32 	%r5, [_Z29coherence_of_read_read_sharediiPiS_S_S__param_1];
	ld.param.u64 	%rd2, [_Z29coherence_of_read_read_sharediiPiS_S_S__param_2];
	ld.param.u64 	%rd3, [_Z29coherence_of_read_read_sharediiPiS_S_S__param_3];
	ld.param.u64 	%rd4, [_Z29coherence_of_read_read_sharediiPiS_S_S__param_4];
	ld.param.u64 	%rd1, [_Z29coherence_of_read_read_sharediiPiS_S_S__param_5];
	cvta.to.global.u64 	%rd5, %rd2;
	cvta.to.global.u64 	%rd6, %rd4;
	cvta.to.global.u64 	%rd7, %rd3;
	mov.u32 	%r1, %tid.x;
	mul.wide.u32 	%rd8, %r1, 4;
	add.s64 	%rd9, %rd7, %rd8;
	ld.global.u32 	%r2, [%rd9];
	add.s64 	%rd10, %rd6, %rd8;
	ld.global.u32 	%r3, [%rd10];
	add.s64 	%rd11, %rd5, %rd8;
	ld.global.u32 	%r6, [%rd11];
	shl.b32 	%r7, %r1, 2;
	mov.u32 	%r8, _ZZ29coherence_of_read_read_sharediiPiS_S_S_E5cache;
	add.s32 	%r9, %r8, %r7;
	st.shared.u32 	[%r9], %r6;
	bar.sync 	0;
	setp.ne.s32 	%p1, %r1, %r5;
	@%p1 bra 	$L__BB0_2;
	shl.b32 	%r19, %r5, 2;
	add.s32 	%r21, %r8, %r19;
	mov.b32 	%r22, 1;
	st.shared.u32 	[%r21], %r22;
	bra.uni 	$L__BB0_4;
$L__BB0_2:
	shl.b32 	%r10, %r2, 2;
	add.s32 	%r12, %r8, %r10;
	ld.shared.u32 	%r13, [%r12];
	shl.b32 	%r14, %r3, 2;
	add.s32 	%r15, %r8, %r14;
	ld.shared.u32 	%r16, [%r15];
	setp.ne.s32 	%p2, %r13, 1;
	setp.ne.s32 	%p3, %r16, 0;
	or.pred  	%p4, %p2, %p3;
	setp.ne.s32 	%p5, %r1, %r4;
	or.pred  	%p6, %p5, %p4;
	@%p6 bra 	$L__BB0_4;
	cvta.to.global.u64 	%rd12, %rd1;
	mov.b32 	%r18, 1;
	st.global.u32 	[%rd12], %r18;
$L__BB0_4:
	ret;

}


// ===== COMPILED SASS (sm_100) =====

	.target	sm_100

	.elftype	@"ET_EXEC"


//--------------------- .note.nv.tkinfo           --------------------------
	.section	.note.nv.tkinfo,"",@"SHT_NOTE"
	.sectionflags	@"SHF_NOTE_NV_TKINFO"
	.tkinfo
        /*0018*/ 	.word	0x00000002
        /*0030*/ 	.string	""
        /*0030*/ 	.string	"ptxas"
        /*0030*/ 	.string	"Cuda compilation tools, release 13.0, V13.0.88"
        /*0030*/ 	.string	"Build cuda_13.0.r13.0/compiler.36424714_0"
        /*0030*/ 	.string	"-arch sm_100 -m 64 "



//--------------------- .note.nv.cuinfo           --------------------------
	.section	.note.nv.cuinfo,"",@"SHT_NOTE"
	.sectionflags	@"SHF_NOTE_NV_CUINFO"
        /*0018*/ 	.short	0x0002
        /*001a*/ 	.short	0x0064
        /*001c*/ 	.short	0x0082
	.zero		2


//--------------------- .nv.info                  --------------------------
	.section	.nv.info,"",@"SHT_CUDA_INFO"
	.align	4


	//----- nvinfo : EIATTR_REGCOUNT
	.align		4
        /*0000*/ 	.byte	0x04, 0x2f
        /*0002*/ 	.short	(.L_1 - .L_0)
	.align		4
.L_0:
        /*0004*/ 	.word	index@(_Z29coherence_of_read_read_sharediiPiS_S_S_)
        /*0008*/ 	.word	0x0000000e


	//----- nvinfo : EIATTR_FRAME_SIZE
	.align		4
.L_1:
        /*000c*/ 	.byte	0x04, 0x11
        /*000e*/ 	.short	(.L_3 - .L_2)
	.align		4
.L_2:
        /*0010*/ 	.word	index@(_Z29coherence_of_read_read_sharediiPiS_S_S_)
        /*0014*/ 	.word	0x00000000


	//----- nvinfo : EIATTR_MIN_STACK_SIZE
	.align		4
.L_3:
        /*0018*/ 	.byte	0x04, 0x12
        /*001a*/ 	.short	(.L_5 - .L_4)
	.align		4
.L_4:
        /*001c*/ 	.word	index@(_Z29coherence_of_read_read_sharediiPiS_S_S_)
        /*0020*/ 	.word	0x00000000
.L_5:


//--------------------- .nv.compat                --------------------------
	.section	.nv.compat,"",@"SHT_CUDA_COMPAT_INFO"
	.align	4
        /*0000*/ 	.byte	0x02, 0x09, 0x00, 0x00, 0x02, 0x02, 0x01, 0x00, 0x02, 0x05, 0x05, 0x00, 0x03, 0x07, 0x01, 0x01
        /*0010*/ 	.byte	0x02, 0x03, 0x00, 0x00, 0x02, 0x06, 0x01, 0x00, 0x04, 0x0b, 0x08, 0x00, 0x09, 0x00, 0x00, 0x00
        /*0020*/ 	.byte	0x00, 0x00, 0x00, 0x00


//--------------------- .nv.info._Z29coherence_of_read_read_sharediiPiS_S_S_ --------------------------
	.section	.nv.info._Z29coherence_of_read_read_sharediiPiS_S_S_,"",@"SHT_CUDA_INFO"
	.sectionflags	@""
	.align	4


	//----- nvinfo : EIATTR_CUDA_API_VERSION
	.align		4
        /*0000*/ 	.byte	0x04, 0x37
        /*0002*/ 	.short	(.L_7 - .L_6)
.L_6:
        /*0004*/ 	.word	0x00000082


	//----- nvinfo : EIATTR_KPARAM_INFO
	.align		4
.L_7:
        /*0008*/ 	.byte	0x04, 0x17
        /*000a*/ 	.short	(.L_9 - .L_8)
.L_8:
        /*000c*/ 	.word	0x00000000
        /*0010*/ 	.short	0x0005
        /*0012*/ 	.short	0x0020
        /*0014*/ 	.byte	0x00, 0xf5, 0x21, 0x00


	//----- nvinfo : EIATTR_KPARAM_INFO
	.align		4
.L_9:
        /*0018*/ 	.byte	0x04, 0x17
        /*001a*/ 	.short	(.L_11 - .L_10)
.L_10:
        /*001c*/ 	.word	0x00000000
        /*0020*/ 	.short	0x0004
        /*0022*/ 	.short	0x0018
        /*0024*/ 	.byte	0x00, 0xf5, 0x21, 0x00


	//----- nvinfo : EIATTR_KPARAM_INFO
	.align		4
.L_11:
        /*0028*/ 	.byte	0x04, 0x17
        /*002a*/ 	.short	(.L_13 - .L_12)
.L_12:
        /*002c*/ 	.word	0x00000000
        /*0030*/ 	.short	0x0003
        /*0032*/ 	.short	0x0010
        /*0034*/ 	.byte	0x00, 0xf5, 0x21, 0x00


	//----- nvinfo : EIATTR_KPARAM_INFO
	.align		4
.L_13:
        /*0038*/ 	.byte	0x04, 0x17
        /*003a*/ 	.short	(.L_15 - .L_14)
.L_14:
        /*003c*/ 	.word	0x00000000
        /*0040*/ 	.short	0x0002
        /*0042*/ 	.short	0x0008
        /*0044*/ 	.byte	0x00, 0xf5, 0x21, 0x00


	//----- nvinfo : EIATTR_KPARAM_INFO
	.align		4
.L_15:
        /*0048*/ 	.byte	0x04, 0x17
        /*004a*/ 	.short	(.L_17 - .L_16)
.L_16:
        /*004c*/ 	.word	0x00000000
        /*0050*/ 	.short	0x0001
        /*0052*/ 	.short	0x0004
        /*0054*/ 	.byte	0x00, 0xf0, 0x11, 0x00


	//----- nvinfo : EIATTR_KPARAM_INFO
	.align		4
.L_17:
        /*0058*/ 	.byte	0x04, 0x17
        /*005a*/ 	.short	(.L_19 - .L_18)
.L_18:
        /*005c*/ 	.word	0x00000000
        /*0060*/ 	.short	0x0000
        /*0062*/ 	.short	0x0000
        /*0064*/ 	.byte	0x00, 0xf0, 0x11, 0x00


	//----- nvinfo : EIATTR_SPARSE_MMA_MASK
	.align		4
.L_19:
        /*0068*/ 	.byte	0x03, 0x50
        /*006a*/ 	.short	0x0000


	//----- nvinfo : EIATTR_MAXREG_COUNT
	.align		4
        /*006c*/ 	.byte	0x03, 0x1b
        /*006e*/ 	.short	0x00ff


	//----- nvinfo : EIATTR_NUM_BARRIERS
	.align		4
        /*0070*/ 	.byte	0x02, 0x4c
        /*0072*/ 	.byte	0x01
	.zero		1


	//----- nvinfo : EIATTR_MERCURY_ISA_VERSION
	.align		4
        /*0074*/ 	.byte	0x03, 0x5f
        /*0076*/ 	.short	0x0101


	//----- nvinfo : EIATTR_VRC_CTA_INIT_COUNT
	.align		4
        /*0078*/ 	.byte	0x02, 0x4a
	.zero		1
	.zero		1


	//----- nvinfo : EIATTR_EXIT_INSTR_OFFSETS
	.align		4
        /*007c*/ 	.byte	0x04, 0x1c
        /*007e*/ 	.short	(.L_21 - .L_20)


	//   ....[0]....
.L_20:
        /*0080*/ 	.word	0x00000170


	//   ....[1]....
        /*0084*/ 	.word	0x00000200


	//   ....[2]....
        /*0088*/ 	.word	0x00000240


	//----- nvinfo : EIATTR_CBANK_PARAM_SIZE
	.align		4
.L_21:
        /*008c*/ 	.byte	0x03, 0x19
        /*008e*/ 	.short	0x0028


	//----- nvinfo : EIATTR_PARAM_CBANK
	.align		4
        /*0090*/ 	.byte	0x04, 0x0a
        /*0092*/ 	.short	(.L_23 - .L_22)
	.align		4
.L_22:
        /*0094*/ 	.word	index@(.nv.constant0._Z29coherence_of_read_read_sharediiPiS_S_S_)
        /*0098*/ 	.short	0x0380
        /*009a*/ 	.short	0x0028


	//----- nvinfo : EIATTR_SW_WAR
	.align		4
.L_23:
        /*009c*/ 	.byte	0x04, 0x36
        /*009e*/ 	.short	(.L_25 - .L_24)
.L_24:
        /*00a0*/ 	.word	0x00000008
.L_25:


//--------------------- .nv.callgraph             --------------------------
	.section	.nv.callgraph,"",@"SHT_CUDA_CALLGRAPH"
	.align	4
	.sectionentsize	8
	.align		4
        /*0000*/ 	.word	0x00000000
	.align		4
        /*0004*/ 	.word	0xffffffff
	.align		4
        /*0008*/ 	.word	0x00000000
	.align		4
        /*000c*/ 	.word	0xfffffffe
	.align		4
        /*0010*/ 	.word	0x00000000
	.align		4
        /*0014*/ 	.word	0xfffffffd
	.align		4
        /*0018*/ 	.word	0x00000000
	.align		4
        /*001c*/ 	.word	0xfffffffc


//--------------------- .text._Z29coherence_of_read_read_sharediiPiS_S_S_ --------------------------
	.section	.text._Z29coherence_of_read_read_sharediiPiS_S_S_,"ax",@progbits
	.align	128
        .global         _Z29coherence_of_read_read_sharediiPiS_S_S_
        .type           _Z29coherence_of_read_read_sharediiPiS_S_S_,@function
        .size           _Z29coherence_of_read_read_sharediiPiS_S_S_,(.L_x_1 - _Z29coherence_of_read_read_sharediiPiS_S_S_)
        .other          _Z29coherence_of_read_read_sharediiPiS_S_S_,@"STO_CUDA_ENTRY STV_DEFAULT"
_Z29coherence_of_read_read_sharediiPiS_S_S_:
.text._Z29coherence_of_read_read_sharediiPiS_S_S_:
[----:B------:R-:W-:Y:S01]  /*0000*/  LDC R1, c[0x0][0x37c] ;  /* 0x0000df00ff017b82 */ /* 0x000fe20000000800 */
[----:B------:R-:W0:Y:S07]  /*0010*/  S2R R11, SR_TID.X ;  /* 0x00000000000b7919 */ /* 0x000e2e0000002100 */
[----:B------:R-:W0:Y:S01]  /*0020*/  LDC.64 R6, c[0x0][0x388] ;  /* 0x0000e200ff067b82 */ /* 0x000e220000000a00 */
[----:B------:R-:W1:Y:S07]  /*0030*/  LDCU.64 UR6, c[0x0][0x358] ;  /* 0x00006b00ff0677ac */ /* 0x000e6e0008000a00 */
[----:B------:R-:W2:Y:S08]  /*0040*/  LDC.64 R4, c[0x0][0x398] ;  /* 0x0000e600ff047b82 */ /* 0x000eb00000000a00 */
[----:B------:R-:W3:Y:S08]  /*0050*/  LDC.64 R2, c[0x0][0x390] ;  /* 0x0000e400ff027b82 */ /* 0x000ef00000000a00 */
[----:B------:R-:W4:Y:S01]  /*0060*/  LDC R0, c[0x0][0x384] ;  /* 0x0000e100ff007b82 */ /* 0x000f220000000800 */
[----:B0-----:R-:W-:-:S06]  /*0070*/  IMAD.WIDE.U32 R6, R11, 0x4, R6 ;  /* 0x000000040b067825 */ /* 0x001fcc00078e0006 */
[----:B-1----:R0:W4:Y:S01]  /*0080*/  LDG.E R6, desc[UR6][R6.64] ;  /* 0x0000000606067981 */ /* 0x002122000c1e1900 */
[----:B------:R-:W1:Y:S01]  /*0090*/  S2UR UR5, SR_CgaCtaId ;  /* 0x00000000000579c3 */ /* 0x000e620000008800 */
[----:B------:R-:W-:Y:S01]  /*00a0*/  UMOV UR4, 0x400 ;  /* 0x0000040000047882 */ /* 0x000fe20000000000 */
[----:B--2---:R-:W-:-:S04]  /*00b0*/  IMAD.WIDE.U32 R4, R11, 0x4, R4 ;  /* 0x000000040b047825 */ /* 0x004fc800078e0004 */
[C---:B---3--:R-:W-:Y:S02]  /*00c0*/  IMAD.WIDE.U32 R2, R11.reuse, 0x4, R2 ;  /* 0x000000040b027825 */ /* 0x048fe400078e0002 */
[----:B------:R2:W5:Y:S04]  /*00d0*/  LDG.E R4, desc[UR6][R4.64] ;  /* 0x0000000604047981 */ /* 0x000568000c1e1900 */
[----:B------:R2:W5:Y:S01]  /*00e0*/  LDG.E R2, desc[UR6][R2.64] ;  /* 0x0000000602027981 */ /* 0x000562000c1e1900 */
[----:B----4-:R-:W-:Y:S01]  /*00f0*/  ISETP.NE.AND P0, PT, R11, R0, PT ;  /* 0x000000000b00720c */ /* 0x010fe20003f05270 */
[----:B-1----:R-:W-:-:S12]  /*0100*/  ULEA UR4, UR5, UR4, 0x18 ;  /* 0x0000000405047291 */ /* 0x002fd8000f8ec0ff */
[----:B0-----:R-:W-:Y:S01]  /*0110*/  @!P0 IMAD.MOV.U32 R7, RZ, RZ, 0x1 ;  /* 0x00000001ff078424 */ /* 0x001fe200078e00ff */
[----:B------:R-:W-:Y:S02]  /*0120*/  LEA R9, R11, UR4, 0x2 ;  /* 0x000000040b097c11 */ /* 0x000fe4000f8e10ff */
[----:B------:R-:W-:-:S03]  /*0130*/  @!P0 LEA R0, R0, UR4, 0x2 ;  /* 0x0000000400008c11 */ /* 0x000fc6000f8e10ff */
[----:B------:R2:W-:Y:S01]  /*0140*/  STS [R9], R6 ;  /* 0x0000000609007388 */ /* 0x0005e20000000800 */
[----:B------:R-:W-:Y:S06]  /*0150*/  BAR.SYNC.DEFER_BLOCKING 0x0 ;  /* 0x0000000000007b1d */ /* 0x000fec0000010000 */
[----:B------:R2:W-:Y:S01]  /*0160*/  @!P0 STS [R0], R7 ;  /* 0x0000000700008388 */ /* 0x0005e20000000800 */
[----:B------:R-:W-:Y:S05]  /*0170*/  @!P0 EXIT ;  /* 0x000000000000894d */ /* 0x000fea0003800000 */
[----:B-----5:R-:W-:Y:S01]  /*0180*/  LEA R4, R4, UR4, 0x2 ;  /* 0x0000000404047c11 */ /* 0x020fe2000f8e10ff */
[----:B------:R-:W0:Y:S01]  /*0190*/  LDCU UR5, c[0x0][0x380] ;  /* 0x00007000ff0577ac */ /* 0x000e220008000800 */
[----:B------:R-:W-:-:S04]  /*01a0*/  LEA R2, R2, UR4, 0x2 ;  /* 0x0000000402027c11 */ /* 0x000fc8000f8e10ff */
[----:B------:R-:W1:Y:S04]  /*01b0*/  LDS R4, [R4] ;  /* 0x0000000004047984 */ /* 0x000e680000000800 */
[----:B------:R-:W3:Y:S01]  /*01c0*/  LDS R2, [R2] ;  /* 0x0000000002027984 */ /* 0x000ee20000000800 */
[----:B-1----:R-:W-:-:S04]  /*01d0*/  ISETP.NE.AND P0, PT, R4, RZ, PT ;  /* 0x000000ff0400720c */ /* 0x002fc80003f05270 */
[----:B---3--:R-:W-:-:S04]  /*01e0*/  ISETP.NE.OR P0, PT, R2, 0x1, P0 ;  /* 0x000000010200780c */ /* 0x008fc80000705670 */
[----:B0-----:R-:W-:-:S13]  /*01f0*/  ISETP.NE.OR P0, PT, R11, UR5, P0 ;  /* 0x000000050b007c0c */ /* 0x001fda0008705670 */
[----:B------:R-:W-:Y:S05]  /*0200*/  @P0 EXIT ;  /* 0x000000000000094d */ /* 0x000fea0003800000 */
[----:B--2---:R-:W0:Y:S01]  /*0210*/  LDC.64 R2, c[0x0][0x3a0] ;  /* 0x0000e800ff027b82 */ /* 0x004e220000000a00 */
[----:B------:R-:W-:-:S05]  /*0220*/  IMAD.MOV.U32 R5, RZ, RZ, 0x1 ;  /* 0x00000001ff057424 */ /* 0x000fca00078e00ff */
[----:B0-----:R-:W-:Y:S01]  /*0230*/  STG.E desc[UR6][R2.64], R5 ;  /* 0x0000000502007986 */ /* 0x001fe2000c101906 */
[----:B------:R-:W-:Y:S05]  /*0240*/  EXIT ;  /* 0x000000000000794d */ /* 0x000fea0003800000 */
.L_x_0:
[----:B------:R-:W-:-:S00]  /*0250*/  BRA `(.L_x_0) ;  /* 0xfffffffc00fc7947 */ /* 0x000fc0000383ffff */
[----:B------:R-:W-:-:S00]  /*0260*/  NOP ;  /* 0x0000000000007918 */ /* 0x000fc00000000000 */
        /* <DEDUP_REMOVED lines=9> */
.L_x_1:


//--------------------- .nv.shared._Z29coherence_of_read_read_sharediiPiS_S_S_ --------------------------
	.section	.nv.shared._Z29coherence_of_read_read_sharediiPiS_S_S_,"aw",@nobits
	.sectionflags	@""
	.align	4
.nv.shared._Z29coherence_of_read_read_sharediiPiS_S_S_:
	.zero		5120


//--------------------- .nv.shared.reserved.0     --------------------------
	.section	.nv.shared.reserved.0,"aw",@nobits
	.weak		__nv_reservedSMEM_offset_0_alias
	.size		__nv_reservedSMEM_offset_0_alias, 0, 64
	.other		__nv_reservedSMEM_offset_0_alias,@"STO_CUDA_RESERVED_SHARED STV_DEFAULT"
__nv_reservedSMEM_offset_0_alias:
	.zero		0
	.zero		64


//--------------------- .nv.constant0._Z29coherence_of_read_read_sharediiPiS_S_S_ --------------------------
	.section	.nv.constant0._Z29coherence_of_read_read_sharediiPiS_S_S_,"a",@progbits
	.sectionflags	@""
	.align	4
.nv.constant0._Z29coherence_of_read_read_sharediiPiS_S_S_:
	.zero		936


//--------------------- SYMBOLS --------------------------

	.type		.nv.reservedSmem.offset0,@object
	.size		.nv.reservedSmem.offset0,0x4
	.type		.nv.reservedSmem.cap,@object
	.size		.nv.reservedSmem.cap,0x4
